	.headerflags	@"EF_CUDA_TEXMODE_UNIFIED EF_CUDA_64BIT_ADDRESS EF_CUDA_ACCELERATORS EF_CUDA_SM90 EF_CUDA_VIRTUAL_SM(EF_CUDA_SM90)"
	.elftype	@"ET_EXEC"


//--------------------- .nv.info                  --------------------------
	.section	.nv.info,"",@"SHT_CUDA_INFO"
	.align	4


	//----- nvinfo : EIATTR_REGCOUNT
	.align		4
        /*0000*/ 	.byte	0x04, 0x2f
        /*0002*/ 	.short	(.L_3 - .L_2)
	.align		4
.L_2:
        /*0004*/ 	.word	index@(triton_poi_fused__native_batch_norm_legit_no_training__prelu_kernel_add_28)
        /*0008*/ 	.word	0x0000001a


	//----- nvinfo : EIATTR_MIN_STACK_SIZE
	.align		4
.L_3:
        /*000c*/ 	.byte	0x04, 0x12
        /*000e*/ 	.short	(.L_5 - .L_4)
	.align		4
.L_4:
        /*0010*/ 	.word	index@(triton_poi_fused__native_batch_norm_legit_no_training__prelu_kernel_add_28)
        /*0014*/ 	.word	0x00000000


	//----- nvinfo : EIATTR_FRAME_SIZE
	.align		4
.L_5:
        /*0018*/ 	.byte	0x04, 0x11
        /*001a*/ 	.short	(.L_7 - .L_6)
	.align		4
.L_6:
        /*001c*/ 	.word	index@(triton_poi_fused__native_batch_norm_legit_no_training__prelu_kernel_add_28)
        /*0020*/ 	.word	0x00000000


	//----- nvinfo : EIATTR_MIN_STACK_SIZE
	.align		4
.L_7:
        /*0024*/ 	.byte	0x04, 0x12
        /*0026*/ 	.short	(.L_9 - .L_8)
	.align		4
.L_8:
        /*0028*/ 	.word	index@(triton_poi_fused__native_batch_norm_legit_no_training__prelu_kernel_add_28)
        /*002c*/ 	.word	0x00000000
.L_9:


//--------------------- .nv.info.triton_poi_fused__native_batch_norm_legit_no_training__prelu_kernel_add_28 --------------------------
	.section	.nv.info.triton_poi_fused__native_batch_norm_legit_no_training__prelu_kernel_add_28,"",@"SHT_CUDA_INFO"
	.sectionflags	@""
	.align	4


	//----- nvinfo : EIATTR_CUDA_API_VERSION
	.align		4
        /*0000*/ 	.byte	0x04, 0x37
        /*0002*/ 	.short	(.L_11 - .L_10)
.L_10:
        /*0004*/ 	.word	0x0000007c


	//----- nvinfo : EIATTR_KPARAM_INFO
	.align		4
.L_11:
        /*0008*/ 	.byte	0x04, 0x17
        /*000a*/ 	.short	(.L_13 - .L_12)
.L_12:
        /*000c*/ 	.word	0x00000000
        /*0010*/ 	.short	0x000a
        /*0012*/ 	.short	0x0050
        /*0014*/ 	.byte	0x00, 0xf0, 0x11, 0x00


	//----- nvinfo : EIATTR_KPARAM_INFO
	.align		4
.L_13:
        /*0018*/ 	.byte	0x04, 0x17
        /*001a*/ 	.short	(.L_15 - .L_14)
.L_14:
        /*001c*/ 	.word	0x00000000
        /*0020*/ 	.short	0x0009
        /*0022*/ 	.short	0x0048
        /*0024*/ 	.byte	0x00, 0xf4, 0x21, 0x00


	//----- nvinfo : EIATTR_KPARAM_INFO
	.align		4
.L_15:
        /*0028*/ 	.byte	0x04, 0x17
        /*002a*/ 	.short	(.L_17 - .L_16)
.L_16:
        /*002c*/ 	.word	0x00000000
        /*0030*/ 	.short	0x0008
        /*0032*/ 	.short	0x0040
        /*0034*/ 	.byte	0x00, 0xf4, 0x21, 0x00


	//----- nvinfo : EIATTR_KPARAM_INFO
	.align		4
.L_17:
        /*0038*/ 	.byte	0x04, 0x17
        /*003a*/ 	.short	(.L_19 - .L_18)
.L_18:
        /*003c*/ 	.word	0x00000000
        /*0040*/ 	.short	0x0007
        /*0042*/ 	.short	0x0038
        /*0044*/ 	.byte	0x00, 0xf4, 0x21, 0x00


	//----- nvinfo : EIATTR_KPARAM_INFO
	.align		4
.L_19:
        /*0048*/ 	.byte	0x04, 0x17
        /*004a*/ 	.short	(.L_21 - .L_20)
.L_20:
        /*004c*/ 	.word	0x00000000
        /*0050*/ 	.short	0x0006
        /*0052*/ 	.short	0x0030
        /*0054*/ 	.byte	0x00, 0xf4, 0x21, 0x00


	//----- nvinfo : EIATTR_KPARAM_INFO
	.align		4
.L_21:
        /*0058*/ 	.byte	0x04, 0x17
        /*005a*/ 	.short	(.L_23 - .L_22)
.L_22:
        /*005c*/ 	.word	0x00000000
        /*0060*/ 	.short	0x0005
        /*0062*/ 	.short	0x0028
        /*0064*/ 	.byte	0x00, 0xf4, 0x21, 0x00


	//----- nvinfo : EIATTR_KPARAM_INFO
	.align		4
.L_23:
        /*0068*/ 	.byte	0x04, 0x17
        /*006a*/ 	.short	(.L_25 - .L_24)
.L_24:
        /*006c*/ 	.word	0x00000000
        /*0070*/ 	.short	0x0004
        /*0072*/ 	.short	0x0020
        /*0074*/ 	.byte	0x00, 0xf4, 0x21, 0x00


	//----- nvinfo : EIATTR_KPARAM_INFO
	.align		4
.L_25:
        /*0078*/ 	.byte	0x04, 0x17
        /*007a*/ 	.short	(.L_27 - .L_26)
.L_26:
        /*007c*/ 	.word	0x00000000
        /*0080*/ 	.short	0x0003
        /*0082*/ 	.short	0x0018
        /*0084*/ 	.byte	0x00, 0xf4, 0x21, 0x00


	//----- nvinfo : EIATTR_KPARAM_INFO
	.align		4
.L_27:
        /*0088*/ 	.byte	0x04, 0x17
        /*008a*/ 	.short	(.L_29 - .L_28)
.L_28:
        /*008c*/ 	.word	0x00000000
        /*0090*/ 	.short	0x0002
        /*0092*/ 	.short	0x0010
        /*0094*/ 	.byte	0x00, 0xf4, 0x21, 0x00


	//----- nvinfo : EIATTR_KPARAM_INFO
	.align		4
.L_29:
        /*0098*/ 	.byte	0x04, 0x17
        /*009a*/ 	.short	(.L_31 - .L_30)
.L_30:
        /*009c*/ 	.word	0x00000000
        /*00a0*/ 	.short	0x0001
        /*00a2*/ 	.short	0x0008
        /*00a4*/ 	.byte	0x00, 0xf4, 0x21, 0x00


	//----- nvinfo : EIATTR_KPARAM_INFO
	.align		4
.L_31:
        /*00a8*/ 	.byte	0x04, 0x17
        /*00aa*/ 	.short	(.L_33 - .L_32)
.L_32:
        /*00ac*/ 	.word	0x00000000
        /*00b0*/ 	.short	0x0000
        /*00b2*/ 	.short	0x0000
        /*00b4*/ 	.byte	0x00, 0xf4, 0x21, 0x00


	//----- nvinfo : EIATTR_SPARSE_MMA_MASK
	.align		4
.L_33:
        /*00b8*/ 	.byte	0x03, 0x50
        /*00ba*/ 	.short	0x0000


	//----- nvinfo : EIATTR_MAXREG_COUNT
	.align		4
        /*00bc*/ 	.byte	0x03, 0x1b
        /*00be*/ 	.short	0x00ff


	//----- nvinfo : EIATTR_EXIT_INSTR_OFFSETS
	.align		4
        /*00c0*/ 	.byte	0x04, 0x1c
        /*00c2*/ 	.short	(.L_35 - .L_34)


	//   ....[0]....
.L_34:
        /*00c4*/ 	.word	0x000004d0


	//----- nvinfo : EIATTR_REQNTID
	.align		4
.L_35:
        /*00c8*/ 	.byte	0x04, 0x10
        /*00ca*/ 	.short	(.L_37 - .L_36)
.L_36:
        /*00cc*/ 	.word	0x00000080
        /*00d0*/ 	.word	0x00000001
        /*00d4*/ 	.word	0x00000001


	//----- nvinfo : EIATTR_CBANK_PARAM_SIZE
	.align		4
.L_37:
        /*00d8*/ 	.byte	0x03, 0x19
        /*00da*/ 	.short	0x0054


	//----- nvinfo : EIATTR_PARAM_CBANK
	.align		4
        /*00dc*/ 	.byte	0x04, 0x0a
        /*00de*/ 	.short	(.L_39 - .L_38)
	.align		4
.L_38:
        /*00e0*/ 	.word	index@(.nv.constant0.triton_poi_fused__native_batch_norm_legit_no_training__prelu_kernel_add_28)
        /*00e4*/ 	.short	0x0210
        /*00e6*/ 	.short	0x0054


	//----- nvinfo : EIATTR_SW_WAR
	.align		4
.L_39:
        /*00e8*/ 	.byte	0x04, 0x36
        /*00ea*/ 	.short	(.L_41 - .L_40)
.L_40:
        /*00ec*/ 	.word	0x00000008
.L_41:


//--------------------- .nv.callgraph             --------------------------
	.section	.nv.callgraph,"",@"SHT_CUDA_CALLGRAPH"
	.align	4
	.sectionentsize	8
	.align		4
        /*0000*/ 	.word	0x00000000
	.align		4
        /*0004*/ 	.word	0xffffffff
	.align		4
        /*0008*/ 	.word	0x00000000
	.align		4
        /*000c*/ 	.word	0xfffffffe
	.align		4
        /*0010*/ 	.word	0x00000000
	.align		4
        /*0014*/ 	.word	0xfffffffd
	.align		4
        /*0018*/ 	.word	0x00000000
	.align		4
        /*001c*/ 	.word	0xfffffffc


//--------------------- .nv.constant4             --------------------------
	.section	.nv.constant4,"a",@progbits
	.align	8
	.align		8
.nv.constant4:
        /*0000*/ 	.dword	_$_str
	.align		8
        /*0008*/ 	.dword	_$_str_$_2


//--------------------- .text.triton_poi_fused__native_batch_norm_legit_no_training__prelu_kernel_add_28 --------------------------
	.section	.text.triton_poi_fused__native_batch_norm_legit_no_training__prelu_kernel_add_28,"ax",@progbits
	.align	128
        .global         triton_poi_fused__native_batch_norm_legit_no_training__prelu_kernel_add_28
        .type           triton_poi_fused__native_batch_norm_legit_no_training__prelu_kernel_add_28,@function
        .size           triton_poi_fused__native_batch_norm_legit_no_training__prelu_kernel_add_28,(.L_x_1 - triton_poi_fused__native_batch_norm_legit_no_training__prelu_kernel_add_28)
        .other          triton_poi_fused__native_batch_norm_legit_no_training__prelu_kernel_add_28,@"STO_CUDA_ENTRY STV_DEFAULT"
triton_poi_fused__native_batch_norm_legit_no_training__prelu_kernel_add_28:
.text.triton_poi_fused__native_batch_norm_legit_no_training__prelu_kernel_add_28:
[----:B------:R-:W-:Y:S01]  /*0000*/  LDC R1, c[0x0][0x28] ;  /* 0x00000a00ff017b82 */ /* 0x000fe20000000800 */
[----:B------:R-:W1:Y:S07]  /*0010*/  S2R R0, SR_TID.X ;  /* 0x0000000000007919 */ /* 0x000e6e0000002100 */
[----:B------:R-:W2:Y:S01]  /*0020*/  LDC.64 R8, c[0x0][0x220] ;  /* 0x00008800ff087b82 */ /* 0x000ea20000000a00 */
[----:B------:R-:W-:Y:S01]  /*0030*/  ULDC.64 UR4, c[0x0][0x208] ;  /* 0x0000820000047ab9 */ /* 0x000fe20000000a00 */
[----:B------:R-:W3:Y:S06]  /*0040*/  S2R R5, SR_CTAID.X ;  /* 0x0000000000057919 */ /* 0x000eec0000002500 */
[----:B------:R-:W4:Y:S08]  /*0050*/  LDC.64 R16, c[0x0][0x218] ;  /* 0x00008600ff107b82 */ /* 0x000f300000000a00 */
[----:B------:R-:W5:Y:S08]  /*0060*/  LDC.64 R18, c[0x0][0x228] ;  /* 0x00008a00ff127b82 */ /* 0x000f700000000a00 */
[----:B------:R-:W4:Y:S01]  /*0070*/  LDC.64 R14, c[0x0][0x230] ;  /* 0x00008c00ff0e7b82 */ /* 0x000f220000000a00 */
[----:B-1----:R-:W-:-:S07]  /*0080*/  SHF.L.U32 R0, R0, 0x1, RZ ;  /* 0x0000000100007819 */ /* 0x002fce00000006ff */
[----:B------:R-:W1:Y:S01]  /*0090*/  LDC.64 R12, c[0x0][0x238] ;  /* 0x00008e00ff0c7b82 */ /* 0x000e620000000a00 */
[----:B---3--:R-:W-:Y:S02]  /*00a0*/  SHF.R.S32.HI R3, RZ, 0x17, R5 ;  /* 0x00000017ff037819 */ /* 0x008fe40000011405 */
[----:B------:R-:W-:Y:S02]  /*00b0*/  LOP3.LUT R0, R0, 0xfe, RZ, 0xc0, !PT ;  /* 0x000000fe00007812 */ /* 0x000fe400078ec0ff */
[----:B------:R-:W-:-:S03]  /*00c0*/  SGXT R3, R3, 0x1 ;  /* 0x000000010303781a */ /* 0x000fc60000000200 */
[----:B------:R-:W3:Y:S01]  /*00d0*/  LDC.64 R6, c[0x0][0x248] ;  /* 0x00009200ff067b82 */ /* 0x000ee20000000a00 */
[----:B------:R-:W-:-:S04]  /*00e0*/  LEA R0, R5, R0, 0x8 ;  /* 0x0000000005007211 */ /* 0x000fc800078e40ff */
[----:B------:R-:W-:-:S03]  /*00f0*/  LEA.HI R3, R3, R0, RZ, 0x6 ;  /* 0x0000000003037211 */ /* 0x000fc600078f30ff */
[----:B------:R-:W1:Y:S01]  /*0100*/  LDC.64 R4, c[0x0][0x240] ;  /* 0x00009000ff047b82 */ /* 0x000e620000000a00 */
[----:B------:R-:W-:-:S04]  /*0110*/  SHF.R.S32.HI R3, RZ, 0x6, R3 ;  /* 0x00000006ff037819 */ /* 0x000fc80000011403 */
[----:B------:R-:W-:-:S04]  /*0120*/  LEA.HI R2, R3, R3, RZ, 0x5 ;  /* 0x0000000303027211 */ /* 0x000fc800078f28ff */
[----:B------:R-:W-:-:S04]  /*0130*/  LOP3.LUT R2, R2, 0xffffffe0, RZ, 0xc0, !PT ;  /* 0xffffffe002027812 */ /* 0x000fc800078ec0ff */
[----:B------:R-:W-:Y:S02]  /*0140*/  IADD3 R11, R3, -R2, RZ ;  /* 0x80000002030b7210 */ /* 0x000fe40007ffe0ff */
[----:B------:R-:W1:Y:S03]  /*0150*/  LDC.64 R2, c[0x0][0x210] ;  /* 0x00008400ff027b82 */ /* 0x000e660000000a00 */
[----:B--2---:R-:W-:-:S06]  /*0160*/  IMAD.WIDE R8, R11, 0x4, R8 ;  /* 0x000000040b087825 */ /* 0x004fcc00078e0208 */
[----:B------:R-:W2:Y:S01]  /*0170*/  LDG.E.EL R8, desc[UR4][R8.64] ;  /* 0x0000000408087981 */ /* 0x000ea2000c2e1900 */
[----:B----4-:R-:W-:Y:S01]  /*0180*/  IMAD.WIDE R16, R11, 0x4, R16 ;  /* 0x000000040b107825 */ /* 0x010fe200078e0210 */
[----:B------:R-:W-:-:S04]  /*0190*/  SHF.R.S32.HI R21, RZ, 0x1f, R0 ;  /* 0x0000001fff157819 */ /* 0x000fc80000011400 */
[----:B------:R-:W4:Y:S01]  /*01a0*/  LDG.E.EL R10, desc[UR4][R16.64] ;  /* 0x00000004100a7981 */ /* 0x000f22000c2e1900 */
[----:B01----:R-:W-:-:S06]  /*01b0*/  IMAD.WIDE R2, R0, 0x4, R2 ;  /* 0x0000000400027825 */ /* 0x003fcc00078e0202 */
[----:B------:R-:W4:Y:S01]  /*01c0*/  LDG.E.64 R2, desc[UR4][R2.64] ;  /* 0x0000000402027981 */ /* 0x000f22000c1e1b00 */
[----:B-----5:R-:W-:Y:S01]  /*01d0*/  IMAD.WIDE R18, R11, 0x4, R18 ;  /* 0x000000040b127825 */ /* 0x020fe200078e0212 */
[----:B------:R-:W-:-:S03]  /*01e0*/  LEA.HI R22, R21, R0, RZ, 0xb ;  /* 0x0000000015167211 */ /* 0x000fc600078f58ff */
[C---:B------:R-:W-:Y:S01]  /*01f0*/  IMAD.WIDE R14, R11.reuse, 0x4, R14 ;  /* 0x000000040b0e7825 */ /* 0x040fe200078e020e */
[----:B------:R-:W5:Y:S01]  /*0200*/  LDG.E.EL R9, desc[UR4][R18.64] ;  /* 0x0000000412097981 */ /* 0x000f62000c2e1900 */
[C---:B------:R-:W-:Y:S02]  /*0210*/  SHF.L.U32 R23, R22.reuse, 0x1, RZ ;  /* 0x0000000116177819 */ /* 0x040fe400000006ff */
[----:B------:R-:W-:Y:S02]  /*0220*/  IMAD.WIDE R20, R11, 0x4, R12 ;  /* 0x000000040b147825 */ /* 0x000fe400078e020c */
[----:B------:R0:W5:Y:S01]  /*0230*/  LDG.E.EL R12, desc[UR4][R14.64] ;  /* 0x000000040e0c7981 */ /* 0x000162000c2e1900 */
[----:B------:R-:W-:Y:S02]  /*0240*/  LOP3.LUT R13, R22, 0xfffff800, RZ, 0xc0, !PT ;  /* 0xfffff800160d7812 */ /* 0x000fe400078ec0ff */
[----:B------:R-:W-:Y:S01]  /*0250*/  LOP3.LUT R23, R23, 0xfffff000, RZ, 0xc0, !PT ;  /* 0xfffff00017177812 */ /* 0x000fe200078ec0ff */
[----:B------:R-:W5:Y:S01]  /*0260*/  LDG.E.EL R11, desc[UR4][R20.64] ;  /* 0x00000004140b7981 */ /* 0x000f62000c2e1900 */
[----:B------:R-:W-:-:S02]  /*0270*/  IMAD.WIDE R4, R0, 0x4, R4 ;  /* 0x0000000400047825 */ /* 0x000fc400078e0204 */
[----:B------:R-:W-:-:S04]  /*0280*/  IADD3 R13, R23, R0, -R13 ;  /* 0x00000000170d7210 */ /* 0x000fc80007ffe80d */
[----:B------:R-:W5:Y:S01]  /*0290*/  LDG.E.64 R4, desc[UR4][R4.64] ;  /* 0x0000000404047981 */ /* 0x000f62000c1e1b00 */
[----:B---3--:R-:W-:-:S06]  /*02a0*/  IMAD.WIDE R6, R13, 0x4, R6 ;  /* 0x000000040d067825 */ /* 0x008fcc00078e0206 */
[----:B------:R-:W3:Y:S01]  /*02b0*/  LDG.E.64 R6, desc[UR4][R6.64] ;  /* 0x0000000406067981 */ /* 0x000ee2000c1e1b00 */
[----:B0-----:R-:W-:Y:S01]  /*02c0*/  HFMA2.MMA R14, -RZ, RZ, 1.625, 0 ;  /* 0x3e800000ff0e7435 */ /* 0x001fe200000001ff */
[----:B--2---:R-:W-:-:S04]  /*02d0*/  FADD R8, R8, 9.9999997473787516356e-06 ;  /* 0x3727c5ac08087421 */ /* 0x004fc80000000000 */
[----:B------:R-:W0:Y:S02]  /*02e0*/  MUFU.SQRT R13, R8 ;  /* 0x00000008000d7308 */ /* 0x000e240000002000 */
[C---:B0-----:R-:W-:Y:S02]  /*02f0*/  FSETP.GT.AND P0, PT, R13.reuse, 8.50705917302346158658e+37, PT ;  /* 0x7e8000000d00780b */ /* 0x041fe40003f04000 */
[----:B------:R-:W-:-:S11]  /*0300*/  FSETP.GEU.AND P1, PT, R13, 1.175494350822287508e-38, PT ;  /* 0x008000000d00780b */ /* 0x000fd60003f2e000 */
[----:B------:R-:W-:-:S04]  /*0310*/  @P0 FMUL R13, R13, 0.25 ;  /* 0x3e8000000d0d0820 */ /* 0x000fc80000400000 */
[----:B------:R-:W-:-:S06]  /*0320*/  @!P1 FMUL R13, R13, 16777216 ;  /* 0x4b8000000d0d9820 */ /* 0x000fcc0000400000 */
[----:B------:R-:W0:Y:S01]  /*0330*/  MUFU.RCP R13, R13 ;  /* 0x0000000d000d7308 */ /* 0x000e220000001000 */
[----:B------:R-:W-:-:S05]  /*0340*/  FSEL R14, R14, 1, P0 ;  /* 0x3f8000000e0e7808 */ /* 0x000fca0000000000 */
[----:B------:R-:W-:Y:S01]  /*0350*/  @!P1 FMUL R14, R14, 16777216 ;  /* 0x4b8000000e0e9820 */ /* 0x000fe20000400000 */
[--C-:B----4-:R-:W-:Y:S01]  /*0360*/  FADD R2, R2, -R10.reuse ;  /* 0x8000000a02027221 */ /* 0x110fe20000000000 */
[----:B------:R-:W-:Y:S02]  /*0370*/  FADD R3, R3, -R10 ;  /* 0x8000000a03037221 */ /* 0x000fe40000000000 */
[----:B0-----:R-:W-:-:S04]  /*0380*/  FMUL R14, R13, R14 ;  /* 0x0000000e0d0e7220 */ /* 0x001fc80000400000 */
[-C--:B------:R-:W-:Y:S01]  /*0390*/  FMUL R8, R2, R14.reuse ;  /* 0x0000000e02087220 */ /* 0x080fe20000400000 */
[----:B------:R-:W-:Y:S02]  /*03a0*/  FMUL R17, R3, R14 ;  /* 0x0000000e03117220 */ /* 0x000fe40000400000 */
[----:B------:R-:W0:Y:S01]  /*03b0*/  LDC.64 R14, c[0x0][0x250] ;  /* 0x00009400ff0e7b82 */ /* 0x000e220000000a00 */
[C-C-:B-----5:R-:W-:Y:S01]  /*03c0*/  FFMA R8, R9.reuse, R8, R12.reuse ;  /* 0x0000000809087223 */ /* 0x160fe2000000000c */
[----:B------:R-:W-:-:S06]  /*03d0*/  FFMA R9, R9, R17, R12 ;  /* 0x0000001109097223 */ /* 0x000fcc000000000c */
[----:B------:R-:W1:Y:S01]  /*03e0*/  LDC.64 R2, c[0x0][0x258] ;  /* 0x00009600ff027b82 */ /* 0x000e620000000a00 */
[C---:B------:R-:W-:Y:S01]  /*03f0*/  FMUL R13, R11.reuse, R8 ;  /* 0x000000080b0d7220 */ /* 0x040fe20000400000 */
[----:B------:R-:W-:Y:S01]  /*0400*/  FMUL R10, R11, R9 ;  /* 0x000000090b0a7220 */ /* 0x000fe20000400000 */
[C---:B------:R-:W-:Y:S02]  /*0410*/  FSETP.GT.AND P0, PT, R8.reuse, RZ, PT ;  /* 0x000000ff0800720b */ /* 0x040fe40003f04000 */
[C---:B------:R-:W-:Y:S02]  /*0420*/  FSETP.GT.AND P1, PT, R9.reuse, RZ, PT ;  /* 0x000000ff0900720b */ /* 0x040fe40003f24000 */
[----:B------:R-:W-:Y:S02]  /*0430*/  FSEL R13, R8, R13, P0 ;  /* 0x0000000d080d7208 */ /* 0x000fe40000000000 */
[----:B------:R-:W-:-:S03]  /*0440*/  FSEL R10, R9, R10, P1 ;  /* 0x0000000a090a7208 */ /* 0x000fc60000800000 */
[----:B------:R-:W-:Y:S02]  /*0450*/  FADD R13, R4, R13 ;  /* 0x0000000d040d7221 */ /* 0x000fe40000000000 */
[----:B------:R-:W-:Y:S01]  /*0460*/  FADD R10, R5, R10 ;  /* 0x0000000a050a7221 */ /* 0x000fe20000000000 */
[----:B0-----:R-:W-:-:S04]  /*0470*/  IMAD.WIDE R14, R0, 0x4, R14 ;  /* 0x00000004000e7825 */ /* 0x001fc800078e020e */
[----:B---3--:R-:W-:Y:S01]  /*0480*/  FADD R6, R6, R13 ;  /* 0x0000000d06067221 */ /* 0x008fe20000000000 */
[----:B------:R-:W-:Y:S01]  /*0490*/  FADD R7, R7, R10 ;  /* 0x0000000a07077221 */ /* 0x000fe20000000000 */
[----:B-1----:R-:W-:Y:S01]  /*04a0*/  IMAD.WIDE R2, R0, 0x4, R2 ;  /* 0x0000000400027825 */ /* 0x002fe200078e0202 */
[----:B------:R-:W-:Y:S04]  /*04b0*/  STG.E.64 desc[UR4][R14.64], R8 ;  /* 0x000000080e007986 */ /* 0x000fe8000c101b04 */
[----:B------:R-:W-:Y:S01]  /*04c0*/  STG.E.64 desc[UR4][R2.64], R6 ;  /* 0x0000000602007986 */ /* 0x000fe2000c101b04 */
[----:B------:R-:W-:Y:S05]  /*04d0*/  EXIT ;  /* 0x000000000000794d */ /* 0x000fea0003800000 */
.L_x_0:
[----:B------:R-:W-:-:S00]  /*04e0*/  BRA `(.L_x_0) ;  /* 0xfffffffc00fc7947 */ /* 0x000fc0000383ffff */
[----:B------:R-:W-:-:S00]  /*04f0*/  NOP ;  /* 0x0000000000007918 */ /* 0x000fc00000000000 */
        /* <DEDUP_REMOVED lines=8> */
.L_x_1:


//--------------------- .nv.global.init           --------------------------
	.section	.nv.global.init,"aw",@progbits
.nv.global.init:
	.type		_$_str,@object
	.size		_$_str,(_$_str_$_2 - _$_str)
_$_str:
        /*0000*/ 	.byte	0x5f, 0x5f, 0x43, 0x55, 0x44, 0x41, 0x5f, 0x46, 0x54, 0x5a, 0x00
	.type		_$_str_$_2,@object
	.size		_$_str_$_2,(.L_1 - _$_str_$_2)
_$_str_$_2:
        /*000b*/ 	.byte	0x5f, 0x5f, 0x43, 0x55, 0x44, 0x41, 0x5f, 0x50, 0x52, 0x45, 0x43, 0x5f, 0x53, 0x51, 0x52, 0x54
        /*001b*/ 	.byte	0x00
.L_1:


//--------------------- .nv.constant0.triton_poi_fused__native_batch_norm_legit_no_training__prelu_kernel_add_28 --------------------------
	.section	.nv.constant0.triton_poi_fused__native_batch_norm_legit_no_training__prelu_kernel_add_28,"a",@progbits
	.sectionflags	@""
	.align	4
.nv.constant0.triton_poi_fused__native_batch_norm_legit_no_training__prelu_kernel_add_28:
	.zero		612
